//
// Generated by NVIDIA NVVM Compiler
//
// Compiler Build ID: CL-36424714
// Cuda compilation tools, release 13.0, V13.0.88
// Based on NVVM 20.0.0
//

.version 9.0
.target sm_100
.address_size 64

	// .globl	_Z13add_kernel_ccP6float2S0_S0_ii

.visible .entry _Z13add_kernel_ccP6float2S0_S0_ii(
	.param .u64 .ptr .align 1 _Z13add_kernel_ccP6float2S0_S0_ii_param_0,
	.param .u64 .ptr .align 1 _Z13add_kernel_ccP6float2S0_S0_ii_param_1,
	.param .u64 .ptr .align 1 _Z13add_kernel_ccP6float2S0_S0_ii_param_2,
	.param .u32 _Z13add_kernel_ccP6float2S0_S0_ii_param_3,
	.param .u32 _Z13add_kernel_ccP6float2S0_S0_ii_param_4
)
{
	.reg .pred 	%p<2>;
	.reg .b32 	%r<9>;
	.reg .b32 	%f<7>;
	.reg .b64 	%rd<12>;

	ld.param.u64 	%rd1, [_Z13add_kernel_ccP6float2S0_S0_ii_param_0];
	ld.param.u64 	%rd2, [_Z13add_kernel_ccP6float2S0_S0_ii_param_1];
	ld.param.u64 	%rd3, [_Z13add_kernel_ccP6float2S0_S0_ii_param_2];
	ld.param.u32 	%r2, [_Z13add_kernel_ccP6float2S0_S0_ii_param_3];
	ld.param.u32 	%r3, [_Z13add_kernel_ccP6float2S0_S0_ii_param_4];
	mov.u32 	%r4, %ctaid.x;
	mov.u32 	%r5, %ntid.x;
	mov.u32 	%r6, %tid.x;
	mad.lo.s32 	%r1, %r4, %r5, %r6;
	mul.lo.s32 	%r7, %r3, %r2;
	setp.ge.s32 	%p1, %r1, %r7;
	@%p1 bra 	$L__BB0_2;
	cvta.to.global.u64 	%rd4, %rd1;
	cvta.to.global.u64 	%rd5, %rd3;
	cvta.to.global.u64 	%rd6, %rd2;
	mul.wide.s32 	%rd7, %r1, 8;
	add.s64 	%rd8, %rd4, %rd7;
	ld.global.v2.f32 	{%f1, %f2}, [%rd8];
	rem.s32 	%r8, %r1, %r2;
	mul.wide.s32 	%rd9, %r8, 8;
	add.s64 	%rd10, %rd5, %rd9;
	ld.global.v2.f32 	{%f3, %f4}, [%rd10];
	add.f32 	%f5, %f1, %f3;
	add.f32 	%f6, %f2, %f4;
	add.s64 	%rd11, %rd6, %rd7;
	st.global.v2.f32 	[%rd11], {%f5, %f6};
$L__BB0_2:
	ret;

}


// ===== COMPILED SASS (sm_100) =====

	.target	sm_100

	.elftype	@"ET_EXEC"


//--------------------- .note.nv.tkinfo           --------------------------
	.section	.note.nv.tkinfo,"",@"SHT_NOTE"
	.sectionflags	@"SHF_NOTE_NV_TKINFO"
	.tkinfo
        /*0018*/ 	.word	0x00000002
        /*0030*/ 	.string	""
        /*0030*/ 	.string	"ptxas"
        /*0030*/ 	.string	"Cuda compilation tools, release 13.0, V13.0.88"
        /*0030*/ 	.string	"Build cuda_13.0.r13.0/compiler.36424714_0"
        /*0030*/ 	.string	"-arch sm_100 -m 64 "



//--------------------- .note.nv.cuinfo           --------------------------
	.section	.note.nv.cuinfo,"",@"SHT_NOTE"
	.sectionflags	@"SHF_NOTE_NV_CUINFO"
        /*0018*/ 	.short	0x0002
        /*001a*/ 	.short	0x0064
        /*001c*/ 	.short	0x0082
	.zero		2


//--------------------- .nv.info                  --------------------------
	.section	.nv.info,"",@"SHT_CUDA_INFO"
	.align	4


	//----- nvinfo : EIATTR_REGCOUNT
	.align		4
        /*0000*/ 	.byte	0x04, 0x2f
        /*0002*/ 	.short	(.L_1 - .L_0)
	.align		4
.L_0:
        /*0004*/ 	.word	index@(_Z13add_kernel_ccP6float2S0_S0_ii)
        /*0008*/ 	.word	0x0000000c


	//----- nvinfo : EIATTR_FRAME_SIZE
	.align		4
.L_1:
        /*000c*/ 	.byte	0x04, 0x11
        /*000e*/ 	.short	(.L_3 - .L_2)
	.align		4
.L_2:
        /*0010*/ 	.word	index@(_Z13add_kernel_ccP6float2S0_S0_ii)
        /*0014*/ 	.word	0x00000000


	//----- nvinfo : EIATTR_MIN_STACK_SIZE
	.align		4
.L_3:
        /*0018*/ 	.byte	0x04, 0x12
        /*001a*/ 	.short	(.L_5 - .L_4)
	.align		4
.L_4:
        /*001c*/ 	.word	index@(_Z13add_kernel_ccP6float2S0_S0_ii)
        /*0020*/ 	.word	0x00000000
.L_5:


//--------------------- .nv.compat                --------------------------
	.section	.nv.compat,"",@"SHT_CUDA_COMPAT_INFO"
	.align	4
        /*0000*/ 	.byte	0x02, 0x09, 0x00, 0x00, 0x02, 0x02, 0x01, 0x00, 0x02, 0x05, 0x05, 0x00, 0x03, 0x07, 0x01, 0x01
        /*0010*/ 	.byte	0x02, 0x03, 0x00, 0x00, 0x02, 0x06, 0x01, 0x00, 0x04, 0x0b, 0x08, 0x00, 0x09, 0x00, 0x00, 0x00
        /*0020*/ 	.byte	0x00, 0x00, 0x00, 0x00


//--------------------- .nv.info._Z13add_kernel_ccP6float2S0_S0_ii --------------------------
	.section	.nv.info._Z13add_kernel_ccP6float2S0_S0_ii,"",@"SHT_CUDA_INFO"
	.sectionflags	@""
	.align	4


	//----- nvinfo : EIATTR_CUDA_API_VERSION
	.align		4
        /*0000*/ 	.byte	0x04, 0x37
        /*0002*/ 	.short	(.L_7 - .L_6)
.L_6:
        /*0004*/ 	.word	0x00000082


	//----- nvinfo : EIATTR_KPARAM_INFO
	.align		4
.L_7:
        /*0008*/ 	.byte	0x04, 0x17
        /*000a*/ 	.short	(.L_9 - .L_8)
.L_8:
        /*000c*/ 	.word	0x00000000
        /*0010*/ 	.short	0x0004
        /*0012*/ 	.short	0x001c
        /*0014*/ 	.byte	0x00, 0xf0, 0x11, 0x00


	//----- nvinfo : EIATTR_KPARAM_INFO
	.align		4
.L_9:
        /*0018*/ 	.byte	0x04, 0x17
        /*001a*/ 	.short	(.L_11 - .L_10)
.L_10:
        /*001c*/ 	.word	0x00000000
        /*0020*/ 	.short	0x0003
        /*0022*/ 	.short	0x0018
        /*0024*/ 	.byte	0x00, 0xf0, 0x11, 0x00


	//----- nvinfo : EIATTR_KPARAM_INFO
	.align		4
.L_11:
        /*0028*/ 	.byte	0x04, 0x17
        /*002a*/ 	.short	(.L_13 - .L_12)
.L_12:
        /*002c*/ 	.word	0x00000000
        /*0030*/ 	.short	0x0002
        /*0032*/ 	.short	0x0010
        /*0034*/ 	.byte	0x00, 0xf5, 0x21, 0x00


	//----- nvinfo : EIATTR_KPARAM_INFO
	.align		4
.L_13:
        /*0038*/ 	.byte	0x04, 0x17
        /*003a*/ 	.short	(.L_15 - .L_14)
.L_14:
        /*003c*/ 	.word	0x00000000
        /*0040*/ 	.short	0x0001
        /*0042*/ 	.short	0x0008
        /*0044*/ 	.byte	0x00, 0xf5, 0x21, 0x00


	//----- nvinfo : EIATTR_KPARAM_INFO
	.align		4
.L_15:
        /*0048*/ 	.byte	0x04, 0x17
        /*004a*/ 	.short	(.L_17 - .L_16)
.L_16:
        /*004c*/ 	.word	0x00000000
        /*0050*/ 	.short	0x0000
        /*0052*/ 	.short	0x0000
        /*0054*/ 	.byte	0x00, 0xf5, 0x21, 0x00


	//----- nvinfo : EIATTR_SPARSE_MMA_MASK
	.align		4
.L_17:
        /*0058*/ 	.byte	0x03, 0x50
        /*005a*/ 	.short	0x0000


	//----- nvinfo : EIATTR_MAXREG_COUNT
	.align		4
        /*005c*/ 	.byte	0x03, 0x1b
        /*005e*/ 	.short	0x00ff


	//----- nvinfo : EIATTR_MERCURY_ISA_VERSION
	.align		4
        /*0060*/ 	.byte	0x03, 0x5f
        /*0062*/ 	.short	0x0101


	//----- nvinfo : EIATTR_VRC_CTA_INIT_COUNT
	.align		4
        /*0064*/ 	.byte	0x02, 0x4a
	.zero		1
	.zero		1


	//----- nvinfo : EIATTR_EXIT_INSTR_OFFSETS
	.align		4
        /*0068*/ 	.byte	0x04, 0x1c
        /*006a*/ 	.short	(.L_19 - .L_18)


	//   ....[0]....
.L_18:
        /*006c*/ 	.word	0x00000080


	//   ....[1]....
        /*0070*/ 	.word	0x000002b0


	//----- nvinfo : EIATTR_CBANK_PARAM_SIZE
	.align		4
.L_19:
        /*0074*/ 	.byte	0x03, 0x19
        /*0076*/ 	.short	0x0020


	//----- nvinfo : EIATTR_PARAM_CBANK
	.align		4
        /*0078*/ 	.byte	0x04, 0x0a
        /*007a*/ 	.short	(.L_21 - .L_20)
	.align		4
.L_20:
        /*007c*/ 	.word	index@(.nv.constant0._Z13add_kernel_ccP6float2S0_S0_ii)
        /*0080*/ 	.short	0x0380
        /*0082*/ 	.short	0x0020


	//----- nvinfo : EIATTR_SW_WAR
	.align		4
.L_21:
        /*0084*/ 	.byte	0x04, 0x36
        /*0086*/ 	.short	(.L_23 - .L_22)
.L_22:
        /*0088*/ 	.word	0x00000008
.L_23:


//--------------------- .nv.callgraph             --------------------------
	.section	.nv.callgraph,"",@"SHT_CUDA_CALLGRAPH"
	.align	4
	.sectionentsize	8
	.align		4
        /*0000*/ 	.word	0x00000000
	.align		4
        /*0004*/ 	.word	0xffffffff
	.align		4
        /*0008*/ 	.word	0x00000000
	.align		4
        /*000c*/ 	.word	0xfffffffe
	.align		4
        /*0010*/ 	.word	0x00000000
	.align		4
        /*0014*/ 	.word	0xfffffffd
	.align		4
        /*0018*/ 	.word	0x00000000
	.align		4
        /*001c*/ 	.word	0xfffffffc


//--------------------- .text._Z13add_kernel_ccP6float2S0_S0_ii --------------------------
	.section	.text._Z13add_kernel_ccP6float2S0_S0_ii,"ax",@progbits
	.align	128
        .global         _Z13add_kernel_ccP6float2S0_S0_ii
        .type           _Z13add_kernel_ccP6float2S0_S0_ii,@function
        .size           _Z13add_kernel_ccP6float2S0_S0_ii,(.L_x_1 - _Z13add_kernel_ccP6float2S0_S0_ii)
        .other          _Z13add_kernel_ccP6float2S0_S0_ii,@"STO_CUDA_ENTRY STV_DEFAULT"
_Z13add_kernel_ccP6float2S0_S0_ii:
.text._Z13add_kernel_ccP6float2S0_S0_ii:
[----:B------:R-:W-:Y:S01]  /*0000*/  LDC R1, c[0x0][0x37c] ;  /* 0x0000df00ff017b82 */ /* 0x000fe20000000800 */
[----:B------:R-:W0:Y:S07]  /*0010*/  S2R R5, SR_TID.X ;  /* 0x0000000000057919 */ /* 0x000e2e0000002100 */
[----:B------:R-:W0:Y:S08]  /*0020*/  S2UR UR4, SR_CTAID.X ;  /* 0x00000000000479c3 */ /* 0x000e300000002500 */
[----:B------:R-:W0:Y:S08]  /*0030*/  LDC R0, c[0x0][0x360] ;  /* 0x0000d800ff007b82 */ /* 0x000e300000000800 */
[----:B------:R-:W1:Y:S01]  /*0040*/  LDC.64 R2, c[0x0][0x398] ;  /* 0x0000e600ff027b82 */ /* 0x000e620000000a00 */
[----:B0-----:R-:W-:-:S02]  /*0050*/  IMAD R0, R0, UR4, R5 ;  /* 0x0000000400007c24 */ /* 0x001fc4000f8e0205 */
[----:B-1----:R-:W-:-:S05]  /*0060*/  IMAD R3, R3, R2, RZ ;  /* 0x0000000203037224 */ /* 0x002fca00078e02ff */
[----:B------:R-:W-:-:S13]  /*0070*/  ISETP.GE.AND P0, PT, R0, R3, PT ;  /* 0x000000030000720c */ /* 0x000fda0003f06270 */
[----:B------:R-:W-:Y:S05]  /*0080*/  @P0 EXIT ;  /* 0x000000000000094d */ /* 0x000fea0003800000 */
[----:B------:R-:W-:Y:S01]  /*0090*/  IABS R8, R2 ;  /* 0x0000000200087213 */ /* 0x000fe20000000000 */
[----:B------:R-:W0:Y:S01]  /*00a0*/  LDCU.64 UR4, c[0x0][0x358] ;  /* 0x00006b00ff0477ac */ /* 0x000e220008000a00 */
[----:B------:R-:W-:Y:S02]  /*00b0*/  IABS R6, R0 ;  /* 0x0000000000067213 */ /* 0x000fe40000000000 */
[----:B------:R-:W1:Y:S01]  /*00c0*/  I2F.RP R3, R8 ;  /* 0x0000000800037306 */ /* 0x000e620000209400 */
[----:B------:R-:W-:-:S07]  /*00d0*/  ISETP.GE.AND P2, PT, R0, RZ, PT ;  /* 0x000000ff0000720c */ /* 0x000fce0003f46270 */
[----:B-1----:R-:W1:Y:S02]  /*00e0*/  MUFU.RCP R3, R3 ;  /* 0x0000000300037308 */ /* 0x002e640000001000 */
[----:B-1----:R-:W-:-:S06]  /*00f0*/  IADD3 R4, PT, PT, R3, 0xffffffe, RZ ;  /* 0x0ffffffe03047810 */ /* 0x002fcc0007ffe0ff */
[----:B------:R1:W2:Y:S02]  /*0100*/  F2I.FTZ.U32.TRUNC.NTZ R5, R4 ;  /* 0x0000000400057305 */ /* 0x0002a4000021f000 */
[----:B-1----:R-:W-:Y:S01]  /*0110*/  HFMA2 R4, -RZ, RZ, 0, 0 ;  /* 0x00000000ff047431 */ /* 0x002fe200000001ff */
[----:B--2---:R-:W-:-:S05]  /*0120*/  IADD3 R7, PT, PT, RZ, -R5, RZ ;  /* 0x80000005ff077210 */ /* 0x004fca0007ffe0ff */
[----:B------:R-:W-:-:S04]  /*0130*/  IMAD R7, R7, R8, RZ ;  /* 0x0000000807077224 */ /* 0x000fc800078e02ff */
[----:B------:R-:W-:-:S06]  /*0140*/  IMAD.HI.U32 R5, R5, R7, R4 ;  /* 0x0000000705057227 */ /* 0x000fcc00078e0004 */
[----:B------:R-:W-:-:S04]  /*0150*/  IMAD.HI.U32 R5, R5, R6, RZ ;  /* 0x0000000605057227 */ /* 0x000fc800078e00ff */
[----:B------:R-:W-:-:S04]  /*0160*/  IMAD.MOV R5, RZ, RZ, -R5 ;  /* 0x000000ffff057224 */ /* 0x000fc800078e0a05 */
[C---:B------:R-:W-:Y:S02]  /*0170*/  IMAD R3, R8.reuse, R5, R6 ;  /* 0x0000000508037224 */ /* 0x040fe400078e0206 */
[----:B------:R-:W1:Y:S03]  /*0180*/  LDC.64 R4, c[0x0][0x380] ;  /* 0x0000e000ff047b82 */ /* 0x000e660000000a00 */
[----:B------:R-:W-:-:S05]  /*0190*/  ISETP.GT.U32.AND P0, PT, R8, R3, PT ;  /* 0x000000030800720c */ /* 0x000fca0003f04070 */
[----:B------:R-:W2:Y:S08]  /*01a0*/  LDC.64 R6, c[0x0][0x390] ;  /* 0x0000e400ff067b82 */ /* 0x000eb00000000a00 */
[----:B------:R-:W-:Y:S02]  /*01b0*/  @!P0 IADD3 R3, PT, PT, R3, -R8, RZ ;  /* 0x8000000803038210 */ /* 0x000fe40007ffe0ff */
[----:B------:R-:W-:-:S02]  /*01c0*/  ISETP.NE.AND P0, PT, R2, RZ, PT ;  /* 0x000000ff0200720c */ /* 0x000fc40003f05270 */
[----:B------:R-:W-:-:S13]  /*01d0*/  ISETP.GT.U32.AND P1, PT, R8, R3, PT ;  /* 0x000000030800720c */ /* 0x000fda0003f24070 */
[----:B------:R-:W-:-:S05]  /*01e0*/  @!P1 IMAD.IADD R3, R3, 0x1, -R8 ;  /* 0x0000000103039824 */ /* 0x000fca00078e0a08 */
[----:B------:R-:W-:-:S04]  /*01f0*/  MOV R9, R3 ;  /* 0x0000000300097202 */ /* 0x000fc80000000f00 */
[----:B------:R-:W-:Y:S02]  /*0200*/  @!P2 IADD3 R9, PT, PT, -R9, RZ, RZ ;  /* 0x000000ff0909a210 */ /* 0x000fe40007ffe1ff */
[----:B------:R-:W-:Y:S01]  /*0210*/  @!P0 LOP3.LUT R9, RZ, R2, RZ, 0x33, !PT ;  /* 0x00000002ff098212 */ /* 0x000fe200078e33ff */
[----:B-1----:R-:W-:-:S04]  /*0220*/  IMAD.WIDE R2, R0, 0x8, R4 ;  /* 0x0000000800027825 */ /* 0x002fc800078e0204 */
[----:B--2---:R-:W-:Y:S02]  /*0230*/  IMAD.WIDE R4, R9, 0x8, R6 ;  /* 0x0000000809047825 */ /* 0x004fe400078e0206 */
[----:B0-----:R-:W2:Y:S01]  /*0240*/  LDG.E.64 R2, desc[UR4][R2.64] ;  /* 0x0000000402027981 */ /* 0x001ea2000c1e1b00 */
[----:B------:R-:W0:Y:S03]  /*0250*/  LDC.64 R6, c[0x0][0x388] ;  /* 0x0000e200ff067b82 */ /* 0x000e260000000a00 */
[----:B------:R-:W2:Y:S01]  /*0260*/  LDG.E.64 R4, desc[UR4][R4.64] ;  /* 0x0000000404047981 */ /* 0x000ea2000c1e1b00 */
[----:B0-----:R-:W-:-:S04]  /*0270*/  IMAD.WIDE R6, R0, 0x8, R6 ;  /* 0x0000000800067825 */ /* 0x001fc800078e0206 */
[----:B--2---:R-:W-:Y:S01]  /*0280*/  FADD R8, R2, R4 ;  /* 0x0000000402087221 */ /* 0x004fe20000000000 */
[----:B------:R-:W-:-:S05]  /*0290*/  FADD R9, R3, R5 ;  /* 0x0000000503097221 */ /* 0x000fca0000000000 */
[----:B------:R-:W-:Y:S01]  /*02a0*/  STG.E.64 desc[UR4][R6.64], R8 ;  /* 0x0000000806007986 */ /* 0x000fe2000c101b04 */
[----:B------:R-:W-:Y:S05]  /*02b0*/  EXIT ;  /* 0x000000000000794d */ /* 0x000fea0003800000 */
.L_x_0:
[----:B------:R-:W-:-:S00]  /*02c0*/  BRA `(.L_x_0) ;  /* 0xfffffffc00fc7947 */ /* 0x000fc0000383ffff */
[----:B------:R-:W-:-:S00]  /*02d0*/  NOP ;  /* 0x0000000000007918 */ /* 0x000fc00000000000 */
        /* <DEDUP_REMOVED lines=10> */
.L_x_1:


//--------------------- .nv.shared.reserved.0     --------------------------
	.section	.nv.shared.reserved.0,"aw",@nobits
	.weak		__nv_reservedSMEM_offset_0_alias
	.size		__nv_reservedSMEM_offset_0_alias, 0, 64
	.other		__nv_reservedSMEM_offset_0_alias,@"STO_CUDA_RESERVED_SHARED STV_DEFAULT"
__nv_reservedSMEM_offset_0_alias:
	.zero		0
	.zero		64


//--------------------- .nv.constant0._Z13add_kernel_ccP6float2S0_S0_ii --------------------------
	.section	.nv.constant0._Z13add_kernel_ccP6float2S0_S0_ii,"a",@progbits
	.sectionflags	@""
	.align	4
.nv.constant0._Z13add_kernel_ccP6float2S0_S0_ii:
	.zero		928


//--------------------- SYMBOLS --------------------------

	.type		.nv.reservedSmem.offset0,@object
	.size		.nv.reservedSmem.offset0,0x4
